	.headerflags	@"EF_CUDA_TEXMODE_UNIFIED EF_CUDA_64BIT_ADDRESS EF_CUDA_ACCELERATORS EF_CUDA_SM90 EF_CUDA_VIRTUAL_SM(EF_CUDA_SM90)"
	.elftype	@"ET_EXEC"


//--------------------- .nv.info                  --------------------------
	.section	.nv.info,"",@"SHT_CUDA_INFO"
	.align	4


	//----- nvinfo : EIATTR_REGCOUNT
	.align		4
        /*0000*/ 	.byte	0x04, 0x2f
        /*0002*/ 	.short	(.L_1 - .L_0)
	.align		4
.L_0:
        /*0004*/ 	.word	index@(triton_poi_fused_convolution_60)
        /*0008*/ 	.word	0x0000000a


	//----- nvinfo : EIATTR_MIN_STACK_SIZE
	.align		4
.L_1:
        /*000c*/ 	.byte	0x04, 0x12
        /*000e*/ 	.short	(.L_3 - .L_2)
	.align		4
.L_2:
        /*0010*/ 	.word	index@(triton_poi_fused_convolution_60)
        /*0014*/ 	.word	0x00000000


	//----- nvinfo : EIATTR_FRAME_SIZE
	.align		4
.L_3:
        /*0018*/ 	.byte	0x04, 0x11
        /*001a*/ 	.short	(.L_5 - .L_4)
	.align		4
.L_4:
        /*001c*/ 	.word	index@(triton_poi_fused_convolution_60)
        /*0020*/ 	.word	0x00000000


	//----- nvinfo : EIATTR_MIN_STACK_SIZE
	.align		4
.L_5:
        /*0024*/ 	.byte	0x04, 0x12
        /*0026*/ 	.short	(.L_7 - .L_6)
	.align		4
.L_6:
        /*0028*/ 	.word	index@(triton_poi_fused_convolution_60)
        /*002c*/ 	.word	0x00000000
.L_7:


//--------------------- .nv.info.triton_poi_fused_convolution_60 --------------------------
	.section	.nv.info.triton_poi_fused_convolution_60,"",@"SHT_CUDA_INFO"
	.sectionflags	@""
	.align	4


	//----- nvinfo : EIATTR_CUDA_API_VERSION
	.align		4
        /*0000*/ 	.byte	0x04, 0x37
        /*0002*/ 	.short	(.L_9 - .L_8)
.L_8:
        /*0004*/ 	.word	0x0000007c


	//----- nvinfo : EIATTR_KPARAM_INFO
	.align		4
.L_9:
        /*0008*/ 	.byte	0x04, 0x17
        /*000a*/ 	.short	(.L_11 - .L_10)
.L_10:
        /*000c*/ 	.word	0x00000000
        /*0010*/ 	.short	0x0002
        /*0012*/ 	.short	0x0010
        /*0014*/ 	.byte	0x00, 0xf0, 0x11, 0x00


	//----- nvinfo : EIATTR_KPARAM_INFO
	.align		4
.L_11:
        /*0018*/ 	.byte	0x04, 0x17
        /*001a*/ 	.short	(.L_13 - .L_12)
.L_12:
        /*001c*/ 	.word	0x00000000
        /*0020*/ 	.short	0x0001
        /*0022*/ 	.short	0x0008
        /*0024*/ 	.byte	0x00, 0xf4, 0x21, 0x00


	//----- nvinfo : EIATTR_KPARAM_INFO
	.align		4
.L_13:
        /*0028*/ 	.byte	0x04, 0x17
        /*002a*/ 	.short	(.L_15 - .L_14)
.L_14:
        /*002c*/ 	.word	0x00000000
        /*0030*/ 	.short	0x0000
        /*0032*/ 	.short	0x0000
        /*0034*/ 	.byte	0x00, 0xf4, 0x21, 0x00


	//----- nvinfo : EIATTR_SPARSE_MMA_MASK
	.align		4
.L_15:
        /*0038*/ 	.byte	0x03, 0x50
        /*003a*/ 	.short	0x0000


	//----- nvinfo : EIATTR_MAXREG_COUNT
	.align		4
        /*003c*/ 	.byte	0x03, 0x1b
        /*003e*/ 	.short	0x00ff


	//----- nvinfo : EIATTR_EXIT_INSTR_OFFSETS
	.align		4
        /*0040*/ 	.byte	0x04, 0x1c
        /*0042*/ 	.short	(.L_17 - .L_16)


	//   ....[0]....
.L_16:
        /*0044*/ 	.word	0x00000100


	//   ....[1]....
        /*0048*/ 	.word	0x00000120


	//----- nvinfo : EIATTR_REQNTID
	.align		4
.L_17:
        /*004c*/ 	.byte	0x04, 0x10
        /*004e*/ 	.short	(.L_19 - .L_18)
.L_18:
        /*0050*/ 	.word	0x00000080
        /*0054*/ 	.word	0x00000001
        /*0058*/ 	.word	0x00000001


	//----- nvinfo : EIATTR_CBANK_PARAM_SIZE
	.align		4
.L_19:
        /*005c*/ 	.byte	0x03, 0x19
        /*005e*/ 	.short	0x0014


	//----- nvinfo : EIATTR_PARAM_CBANK
	.align		4
        /*0060*/ 	.byte	0x04, 0x0a
        /*0062*/ 	.short	(.L_21 - .L_20)
	.align		4
.L_20:
        /*0064*/ 	.word	index@(.nv.constant0.triton_poi_fused_convolution_60)
        /*0068*/ 	.short	0x0210
        /*006a*/ 	.short	0x0014


	//----- nvinfo : EIATTR_SW_WAR
	.align		4
.L_21:
        /*006c*/ 	.byte	0x04, 0x36
        /*006e*/ 	.short	(.L_23 - .L_22)
.L_22:
        /*0070*/ 	.word	0x00000008
.L_23:


//--------------------- .nv.callgraph             --------------------------
	.section	.nv.callgraph,"",@"SHT_CUDA_CALLGRAPH"
	.align	4
	.sectionentsize	8
	.align		4
        /*0000*/ 	.word	0x00000000
	.align		4
        /*0004*/ 	.word	0xffffffff
	.align		4
        /*0008*/ 	.word	0x00000000
	.align		4
        /*000c*/ 	.word	0xfffffffe
	.align		4
        /*0010*/ 	.word	0x00000000
	.align		4
        /*0014*/ 	.word	0xfffffffd
	.align		4
        /*0018*/ 	.word	0x00000000
	.align		4
        /*001c*/ 	.word	0xfffffffc


//--------------------- .text.triton_poi_fused_convolution_60 --------------------------
	.section	.text.triton_poi_fused_convolution_60,"ax",@progbits
	.align	128
        .global         triton_poi_fused_convolution_60
        .type           triton_poi_fused_convolution_60,@function
        .size           triton_poi_fused_convolution_60,(.L_x_1 - triton_poi_fused_convolution_60)
        .other          triton_poi_fused_convolution_60,@"STO_CUDA_ENTRY STV_DEFAULT"
triton_poi_fused_convolution_60:
.text.triton_poi_fused_convolution_60:
[----:B------:R-:W0:Y:S02]  /*0000*/  LDC R1, c[0x0][0x28] ;  /* 0x00000a00ff017b82 */ /* 0x000e240000000800 */
[----:B------:R-:W1:Y:S01]  /*0010*/  S2R R0, SR_TID.X ;  /* 0x0000000000007919 */ /* 0x000e620000002100 */
[----:B------:R-:W2:Y:S01]  /*0020*/  LDC.64 R2, c[0x0][0x210] ;  /* 0x00008400ff027b82 */ /* 0x000ea20000000a00 */
[----:B------:R-:W-:Y:S01]  /*0030*/  ULDC.64 UR4, c[0x0][0x208] ;  /* 0x0000820000047ab9 */ /* 0x000fe20000000a00 */
[----:B------:R-:W3:Y:S06]  /*0040*/  S2R R7, SR_CTAID.X ;  /* 0x0000000000077919 */ /* 0x000eec0000002500 */
[----:B------:R-:W4:Y:S01]  /*0050*/  LDC.64 R4, c[0x0][0x218] ;  /* 0x00008600ff047b82 */ /* 0x000f220000000a00 */
[----:B-1----:R-:W-:Y:S01]  /*0060*/  SHF.L.U32 R0, R0, 0x1, RZ ;  /* 0x0000000100007819 */ /* 0x002fe200000006ff */
[----:B----4-:R-:W4:Y:S03]  /*0070*/  LDG.E R4, desc[UR4][R4.64] ;  /* 0x0000000404047981 */ /* 0x010f26000c1e1900 */
[----:B------:R-:W-:-:S04]  /*0080*/  LOP3.LUT R0, R0, 0xfe, RZ, 0xc0, !PT ;  /* 0x000000fe00007812 */ /* 0x000fc800078ec0ff */
[----:B---3--:R-:W-:-:S04]  /*0090*/  LEA R7, R7, R0, 0x8 ;  /* 0x0000000007077211 */ /* 0x008fc800078e40ff */
[C---:B------:R-:W-:Y:S01]  /*00a0*/  ISETP.GE.AND P0, PT, R7.reuse, 0x94, PT ;  /* 0x000000940700780c */ /* 0x040fe20003f06270 */
[----:B--2---:R-:W-:Y:S01]  /*00b0*/  IMAD.WIDE R2, R7, 0x4, R2 ;  /* 0x0000000407027825 */ /* 0x004fe200078e0202 */
[----:B------:R-:W-:-:S11]  /*00c0*/  CS2R R6, SRZ ;  /* 0x0000000000067805 */ /* 0x000fd6000001ff00 */
[----:B------:R-:W4:Y:S02]  /*00d0*/  @!P0 LDG.E.64 R6, desc[UR4][R2.64] ;  /* 0x0000000402068981 */ /* 0x000f24000c1e1b00 */
[C---:B----4-:R-:W-:Y:S01]  /*00e0*/  FADD R6, R4.reuse, R6 ;  /* 0x0000000604067221 */ /* 0x050fe20000000000 */
[----:B------:R-:W-:Y:S01]  /*00f0*/  FADD R7, R4, R7 ;  /* 0x0000000704077221 */ /* 0x000fe20000000000 */
[----:B------:R-:W-:Y:S06]  /*0100*/  @P0 EXIT ;  /* 0x000000000000094d */ /* 0x000fec0003800000 */
[----:B------:R-:W-:Y:S01]  /*0110*/  STG.E.64 desc[UR4][R2.64], R6 ;  /* 0x0000000602007986 */ /* 0x000fe2000c101b04 */
[----:B------:R-:W-:Y:S05]  /*0120*/  EXIT ;  /* 0x000000000000794d */ /* 0x000fea0003800000 */
.L_x_0:
[----:B------:R-:W-:-:S00]  /*0130*/  BRA `(.L_x_0) ;  /* 0xfffffffc00fc7947 */ /* 0x000fc0000383ffff */
[----:B------:R-:W-:-:S00]  /*0140*/  NOP ;  /* 0x0000000000007918 */ /* 0x000fc00000000000 */
        /* <DEDUP_REMOVED lines=11> */
.L_x_1:


//--------------------- .nv.constant0.triton_poi_fused_convolution_60 --------------------------
	.section	.nv.constant0.triton_poi_fused_convolution_60,"a",@progbits
	.sectionflags	@""
	.align	4
.nv.constant0.triton_poi_fused_convolution_60:
	.zero		548
